//
// Generated by NVIDIA NVVM Compiler
//
// Compiler Build ID: CL-36424714
// Cuda compilation tools, release 13.0, V13.0.88
// Based on NVVM 20.0.0
//

.version 9.0
.target sm_100
.address_size 64

	// .globl	_Z13testKernelPtrPKiS0_i
.global .attribute(.managed) .align 4 .b8 result[128];
// _ZZ9my_kernelPfE13resultInGroup has been demoted
.global .attribute(.managed) .align 4 .b8 result2[128];
.global .attribute(.managed) .align 4 .f32 result3;
.global .attribute(.managed) .align 4 .f32 in;
.global .attribute(.managed) .align 4 .f32 out;

.visible .entry _Z13testKernelPtrPKiS0_i(
	.param .u64 .ptr .align 1 _Z13testKernelPtrPKiS0_i_param_0,
	.param .u64 .ptr .align 1 _Z13testKernelPtrPKiS0_i_param_1,
	.param .u32 _Z13testKernelPtrPKiS0_i_param_2
)
{


	ret;

}
	// .globl	_Z9my_kernelPf
.visible .entry _Z9my_kernelPf(
	.param .u64 .ptr .align 1 _Z9my_kernelPf_param_0
)
{
	.reg .pred 	%p<2>;
	.reg .b16 	%rs<2>;
	.reg .b32 	%r<10>;
	.reg .b32 	%f<2>;
	.reg .b64 	%rd<10>;
	// demoted variable
	.shared .align 4 .b8 _ZZ9my_kernelPfE13resultInGroup[32];
	ld.param.u64 	%rd5, [_Z9my_kernelPf_param_0];
	cvta.to.global.u64 	%rd6, %rd5;
	mov.u32 	%r4, %ctaid.x;
	cvt.rn.f32.u32 	%f1, %r4;
	mov.u32 	%r5, %tid.x;
	shl.b32 	%r6, %r5, 2;
	mov.u32 	%r9, _ZZ9my_kernelPfE13resultInGroup;
	add.s32 	%r7, %r9, %r6;
	st.shared.f32 	[%r7], %f1;
	shl.b32 	%r8, %r4, 3;
	mul.wide.u32 	%rd7, %r8, 4;
	add.s64 	%rd1, %rd6, %rd7;
	mov.b64 	%rd9, 0;
$L__BB1_1:
	ld.shared.u8 	%rs1, [%r9];
	add.s64 	%rd8, %rd1, %rd9;
	st.global.u8 	[%rd8], %rs1;
	add.s64 	%rd3, %rd9, 1;
	add.s32 	%r9, %r9, 1;
	setp.lt.u64 	%p1, %rd9, 31;
	mov.u64 	%rd9, %rd3;
	@%p1 bra 	$L__BB1_1;
	ret;

}
	// .globl	_Z10my_kernel2fPf
.visible .entry _Z10my_kernel2fPf(
	.param .f32 _Z10my_kernel2fPf_param_0,
	.param .u64 .ptr .align 1 _Z10my_kernel2fPf_param_1
)
{
	.reg .pred 	%p<2>;
	.reg .b32 	%r<6>;
	.reg .b32 	%f<2>;
	.reg .b64 	%rd<3>;

	ld.param.f32 	%f1, [_Z10my_kernel2fPf_param_0];
	ld.param.u64 	%rd1, [_Z10my_kernel2fPf_param_1];
	mov.u32 	%r1, %tid.x;
	setp.ne.s32 	%p1, %r1, 0;
	@%p1 bra 	$L__BB2_2;
	cvta.to.global.u64 	%rd2, %rd1;
	mov.b32 	%r2, %f1;
	st.global.u8 	[%rd2], %r2;
	shr.u32 	%r3, %r2, 24;
	st.global.u8 	[%rd2+3], %r3;
	shr.u32 	%r4, %r2, 16;
	st.global.u8 	[%rd2+2], %r4;
	shr.u32 	%r5, %r2, 8;
	st.global.u8 	[%rd2+1], %r5;
$L__BB2_2:
	ret;

}


// ===== COMPILED SASS (sm_100) =====

	.target	sm_100

	.elftype	@"ET_EXEC"


//--------------------- .note.nv.tkinfo           --------------------------
	.section	.note.nv.tkinfo,"",@"SHT_NOTE"
	.sectionflags	@"SHF_NOTE_NV_TKINFO"
	.tkinfo
        /*0018*/ 	.word	0x00000002
        /*0030*/ 	.string	""
        /*0030*/ 	.string	"ptxas"
        /*0030*/ 	.string	"Cuda compilation tools, release 13.0, V13.0.88"
        /*0030*/ 	.string	"Build cuda_13.0.r13.0/compiler.36424714_0"
        /*0030*/ 	.string	"-arch sm_100 -m 64 "



//--------------------- .note.nv.cuinfo           --------------------------
	.section	.note.nv.cuinfo,"",@"SHT_NOTE"
	.sectionflags	@"SHF_NOTE_NV_CUINFO"
        /*0018*/ 	.short	0x0002
        /*001a*/ 	.short	0x0064
        /*001c*/ 	.short	0x0082
	.zero		2


//--------------------- .nv.info                  --------------------------
	.section	.nv.info,"",@"SHT_CUDA_INFO"
	.align	4


	//----- nvinfo : EIATTR_REGCOUNT
	.align		4
        /*0000*/ 	.byte	0x04, 0x2f
        /*0002*/ 	.short	(.L_6 - .L_5)
	.align		4
.L_5:
        /*0004*/ 	.word	index@(_Z13testKernelPtrPKiS0_i)
        /*0008*/ 	.word	0x00000004


	//----- nvinfo : EIATTR_FRAME_SIZE
	.align		4
.L_6:
        /*000c*/ 	.byte	0x04, 0x11
        /*000e*/ 	.short	(.L_8 - .L_7)
	.align		4
.L_7:
        /*0010*/ 	.word	index@(_Z13testKernelPtrPKiS0_i)
        /*0014*/ 	.word	0x00000000


	//----- nvinfo : EIATTR_REGCOUNT
	.align		4
.L_8:
        /*0018*/ 	.byte	0x04, 0x2f
        /*001a*/ 	.short	(.L_10 - .L_9)
	.align		4
.L_9:
        /*001c*/ 	.word	index@(_Z9my_kernelPf)
        /*0020*/ 	.word	0x00000008


	//----- nvinfo : EIATTR_FRAME_SIZE
	.align		4
.L_10:
        /*0024*/ 	.byte	0x04, 0x11
        /*0026*/ 	.short	(.L_12 - .L_11)
	.align		4
.L_11:
        /*0028*/ 	.word	index@(_Z9my_kernelPf)
        /*002c*/ 	.word	0x00000000


	//----- nvinfo : EIATTR_REGCOUNT
	.align		4
.L_12:
        /*0030*/ 	.byte	0x04, 0x2f
        /*0032*/ 	.short	(.L_14 - .L_13)
	.align		4
.L_13:
        /*0034*/ 	.word	index@(_Z10my_kernel2fPf)
        /*0038*/ 	.word	0x0000000e


	//----- nvinfo : EIATTR_FRAME_SIZE
	.align		4
.L_14:
        /*003c*/ 	.byte	0x04, 0x11
        /*003e*/ 	.short	(.L_16 - .L_15)
	.align		4
.L_15:
        /*0040*/ 	.word	index@(_Z10my_kernel2fPf)
        /*0044*/ 	.word	0x00000000


	//----- nvinfo : EIATTR_MIN_STACK_SIZE
	.align		4
.L_16:
        /*0048*/ 	.byte	0x04, 0x12
        /*004a*/ 	.short	(.L_18 - .L_17)
	.align		4
.L_17:
        /*004c*/ 	.word	index@(_Z10my_kernel2fPf)
        /*0050*/ 	.word	0x00000000


	//----- nvinfo : EIATTR_MIN_STACK_SIZE
	.align		4
.L_18:
        /*0054*/ 	.byte	0x04, 0x12
        /*0056*/ 	.short	(.L_20 - .L_19)
	.align		4
.L_19:
        /*0058*/ 	.word	index@(_Z9my_kernelPf)
        /*005c*/ 	.word	0x00000000


	//----- nvinfo : EIATTR_MIN_STACK_SIZE
	.align		4
.L_20:
        /*0060*/ 	.byte	0x04, 0x12
        /*0062*/ 	.short	(.L_22 - .L_21)
	.align		4
.L_21:
        /*0064*/ 	.word	index@(_Z13testKernelPtrPKiS0_i)
        /*0068*/ 	.word	0x00000000
.L_22:


//--------------------- .nv.compat                --------------------------
	.section	.nv.compat,"",@"SHT_CUDA_COMPAT_INFO"
	.align	4
        /*0000*/ 	.byte	0x02, 0x09, 0x00, 0x00, 0x02, 0x02, 0x01, 0x00, 0x02, 0x05, 0x05, 0x00, 0x03, 0x07, 0x01, 0x01
        /*0010*/ 	.byte	0x02, 0x03, 0x00, 0x00, 0x02, 0x06, 0x01, 0x00, 0x04, 0x0b, 0x08, 0x00, 0x09, 0x00, 0x00, 0x00
        /*0020*/ 	.byte	0x00, 0x00, 0x00, 0x00


//--------------------- .nv.info._Z10my_kernel2fPf --------------------------
	.section	.nv.info._Z10my_kernel2fPf,"",@"SHT_CUDA_INFO"
	.sectionflags	@""
	.align	4


	//----- nvinfo : EIATTR_CUDA_API_VERSION
	.align		4
        /*0000*/ 	.byte	0x04, 0x37
        /*0002*/ 	.short	(.L_24 - .L_23)
.L_23:
        /*0004*/ 	.word	0x00000082


	//----- nvinfo : EIATTR_KPARAM_INFO
	.align		4
.L_24:
        /*0008*/ 	.byte	0x04, 0x17
        /*000a*/ 	.short	(.L_26 - .L_25)
.L_25:
        /*000c*/ 	.word	0x00000000
        /*0010*/ 	.short	0x0001
        /*0012*/ 	.short	0x0008
        /*0014*/ 	.byte	0x00, 0xf5, 0x21, 0x00


	//----- nvinfo : EIATTR_KPARAM_INFO
	.align		4
.L_26:
        /*0018*/ 	.byte	0x04, 0x17
        /*001a*/ 	.short	(.L_28 - .L_27)
.L_27:
        /*001c*/ 	.word	0x00000000
        /*0020*/ 	.short	0x0000
        /*0022*/ 	.short	0x0000
        /*0024*/ 	.byte	0x00, 0xf0, 0x11, 0x00


	//----- nvinfo : EIATTR_SPARSE_MMA_MASK
	.align		4
.L_28:
        /*0028*/ 	.byte	0x03, 0x50
        /*002a*/ 	.short	0x0000


	//----- nvinfo : EIATTR_MAXREG_COUNT
	.align		4
        /*002c*/ 	.byte	0x03, 0x1b
        /*002e*/ 	.short	0x00ff


	//----- nvinfo : EIATTR_MERCURY_ISA_VERSION
	.align		4
        /*0030*/ 	.byte	0x03, 0x5f
        /*0032*/ 	.short	0x0101


	//----- nvinfo : EIATTR_VRC_CTA_INIT_COUNT
	.align		4
        /*0034*/ 	.byte	0x02, 0x4a
	.zero		1
	.zero		1


	//----- nvinfo : EIATTR_EXIT_INSTR_OFFSETS
	.align		4
        /*0038*/ 	.byte	0x04, 0x1c
        /*003a*/ 	.short	(.L_30 - .L_29)


	//   ....[0]....
.L_29:
        /*003c*/ 	.word	0x00000030


	//   ....[1]....
        /*0040*/ 	.word	0x000000f0


	//----- nvinfo : EIATTR_CBANK_PARAM_SIZE
	.align		4
.L_30:
        /*0044*/ 	.byte	0x03, 0x19
        /*0046*/ 	.short	0x0010


	//----- nvinfo : EIATTR_PARAM_CBANK
	.align		4
        /*0048*/ 	.byte	0x04, 0x0a
        /*004a*/ 	.short	(.L_32 - .L_31)
	.align		4
.L_31:
        /*004c*/ 	.word	index@(.nv.constant0._Z10my_kernel2fPf)
        /*0050*/ 	.short	0x0380
        /*0052*/ 	.short	0x0010


	//----- nvinfo : EIATTR_SW_WAR
	.align		4
.L_32:
        /*0054*/ 	.byte	0x04, 0x36
        /*0056*/ 	.short	(.L_34 - .L_33)
.L_33:
        /*0058*/ 	.word	0x00000008
.L_34:


//--------------------- .nv.info._Z9my_kernelPf   --------------------------
	.section	.nv.info._Z9my_kernelPf,"",@"SHT_CUDA_INFO"
	.sectionflags	@""
	.align	4


	//----- nvinfo : EIATTR_CUDA_API_VERSION
	.align		4
        /*0000*/ 	.byte	0x04, 0x37
        /*0002*/ 	.short	(.L_36 - .L_35)
.L_35:
        /*0004*/ 	.word	0x00000082


	//----- nvinfo : EIATTR_KPARAM_INFO
	.align		4
.L_36:
        /*0008*/ 	.byte	0x04, 0x17
        /*000a*/ 	.short	(.L_38 - .L_37)
.L_37:
        /*000c*/ 	.word	0x00000000
        /*0010*/ 	.short	0x0000
        /*0012*/ 	.short	0x0000
        /*0014*/ 	.byte	0x00, 0xf5, 0x21, 0x00


	//----- nvinfo : EIATTR_SPARSE_MMA_MASK
	.align		4
.L_38:
        /*0018*/ 	.byte	0x03, 0x50
        /*001a*/ 	.short	0x0000


	//----- nvinfo : EIATTR_MAXREG_COUNT
	.align		4
        /*001c*/ 	.byte	0x03, 0x1b
        /*001e*/ 	.short	0x00ff


	//----- nvinfo : EIATTR_MERCURY_ISA_VERSION
	.align		4
        /*0020*/ 	.byte	0x03, 0x5f
        /*0022*/ 	.short	0x0101


	//----- nvinfo : EIATTR_VRC_CTA_INIT_COUNT
	.align		4
        /*0024*/ 	.byte	0x02, 0x4a
	.zero		1
	.zero		1


	//----- nvinfo : EIATTR_EXIT_INSTR_OFFSETS
	.align		4
        /*0028*/ 	.byte	0x04, 0x1c
        /*002a*/ 	.short	(.L_40 - .L_39)


	//   ....[0]....
.L_39:
        /*002c*/ 	.word	0x000001d0


	//----- nvinfo : EIATTR_CBANK_PARAM_SIZE
	.align		4
.L_40:
        /*0030*/ 	.byte	0x03, 0x19
        /*0032*/ 	.short	0x0008


	//----- nvinfo : EIATTR_PARAM_CBANK
	.align		4
        /*0034*/ 	.byte	0x04, 0x0a
        /*0036*/ 	.short	(.L_42 - .L_41)
	.align		4
.L_41:
        /*0038*/ 	.word	index@(.nv.constant0._Z9my_kernelPf)
        /*003c*/ 	.short	0x0380
        /*003e*/ 	.short	0x0008


	//----- nvinfo : EIATTR_SW_WAR
	.align		4
.L_42:
        /*0040*/ 	.byte	0x04, 0x36
        /*0042*/ 	.short	(.L_44 - .L_43)
.L_43:
        /*0044*/ 	.word	0x00000008
.L_44:


//--------------------- .nv.info._Z13testKernelPtrPKiS0_i --------------------------
	.section	.nv.info._Z13testKernelPtrPKiS0_i,"",@"SHT_CUDA_INFO"
	.sectionflags	@""
	.align	4


	//----- nvinfo : EIATTR_CUDA_API_VERSION
	.align		4
        /*0000*/ 	.byte	0x04, 0x37
        /*0002*/ 	.short	(.L_46 - .L_45)
.L_45:
        /*0004*/ 	.word	0x00000082


	//----- nvinfo : EIATTR_KPARAM_INFO
	.align		4
.L_46:
        /*0008*/ 	.byte	0x04, 0x17
        /*000a*/ 	.short	(.L_48 - .L_47)
.L_47:
        /*000c*/ 	.word	0x00000000
        /*0010*/ 	.short	0x0002
        /*0012*/ 	.short	0x0010
        /*0014*/ 	.byte	0x00, 0xf0, 0x11, 0x00


	//----- nvinfo : EIATTR_KPARAM_INFO
	.align		4
.L_48:
        /*0018*/ 	.byte	0x04, 0x17
        /*001a*/ 	.short	(.L_50 - .L_49)
.L_49:
        /*001c*/ 	.word	0x00000000
        /*0020*/ 	.short	0x0001
        /*0022*/ 	.short	0x0008
        /*0024*/ 	.byte	0x00, 0xf5, 0x21, 0x00


	//----- nvinfo : EIATTR_KPARAM_INFO
	.align		4
.L_50:
        /*0028*/ 	.byte	0x04, 0x17
        /*002a*/ 	.short	(.L_52 - .L_51)
.L_51:
        /*002c*/ 	.word	0x00000000
        /*0030*/ 	.short	0x0000
        /*0032*/ 	.short	0x0000
        /*0034*/ 	.byte	0x00, 0xf5, 0x21, 0x00


	//----- nvinfo : EIATTR_SPARSE_MMA_MASK
	.align		4
.L_52:
        /*0038*/ 	.byte	0x03, 0x50
        /*003a*/ 	.short	0x0000


	//----- nvinfo : EIATTR_MAXREG_COUNT
	.align		4
        /*003c*/ 	.byte	0x03, 0x1b
        /*003e*/ 	.short	0x00ff


	//----- nvinfo : EIATTR_MERCURY_ISA_VERSION
	.align		4
        /*0040*/ 	.byte	0x03, 0x5f
        /*0042*/ 	.short	0x0101


	//----- nvinfo : EIATTR_VRC_CTA_INIT_COUNT
	.align		4
        /*0044*/ 	.byte	0x02, 0x4a
	.zero		1
	.zero		1


	//----- nvinfo : EIATTR_EXIT_INSTR_OFFSETS
	.align		4
        /*0048*/ 	.byte	0x04, 0x1c
        /*004a*/ 	.short	(.L_54 - .L_53)


	//   ....[0]....
.L_53:
        /*004c*/ 	.word	0x00000010


	//----- nvinfo : EIATTR_CBANK_PARAM_SIZE
	.align		4
.L_54:
        /*0050*/ 	.byte	0x03, 0x19
        /*0052*/ 	.short	0x0014


	//----- nvinfo : EIATTR_PARAM_CBANK
	.align		4
        /*0054*/ 	.byte	0x04, 0x0a
        /*0056*/ 	.short	(.L_56 - .L_55)
	.align		4
.L_55:
        /*0058*/ 	.word	index@(.nv.constant0._Z13testKernelPtrPKiS0_i)
        /*005c*/ 	.short	0x0380
        /*005e*/ 	.short	0x0014


	//----- nvinfo : EIATTR_SW_WAR
	.align		4
.L_56:
        /*0060*/ 	.byte	0x04, 0x36
        /*0062*/ 	.short	(.L_58 - .L_57)
.L_57:
        /*0064*/ 	.word	0x00000008
.L_58:


//--------------------- .nv.callgraph             --------------------------
	.section	.nv.callgraph,"",@"SHT_CUDA_CALLGRAPH"
	.align	4
	.sectionentsize	8
	.align		4
        /*0000*/ 	.word	0x00000000
	.align		4
        /*0004*/ 	.word	0xffffffff
	.align		4
        /*0008*/ 	.word	0x00000000
	.align		4
        /*000c*/ 	.word	0xfffffffe
	.align		4
        /*0010*/ 	.word	0x00000000
	.align		4
        /*0014*/ 	.word	0xfffffffd
	.align		4
        /*0018*/ 	.word	0x00000000
	.align		4
        /*001c*/ 	.word	0xfffffffc


//--------------------- .nv.constant4             --------------------------
	.section	.nv.constant4,"a",@progbits
	.align	8
	.align		8
.nv.constant4:
        /*0000*/ 	.dword	result
	.align		8
        /*0008*/ 	.dword	result2
	.align		8
        /*0010*/ 	.dword	result3
	.align		8
        /*0018*/ 	.dword	in
	.align		8
        /*0020*/ 	.dword	out


//--------------------- .text._Z10my_kernel2fPf   --------------------------
	.section	.text._Z10my_kernel2fPf,"ax",@progbits
	.align	128
        .global         _Z10my_kernel2fPf
        .type           _Z10my_kernel2fPf,@function
        .size           _Z10my_kernel2fPf,(.L_x_4 - _Z10my_kernel2fPf)
        .other          _Z10my_kernel2fPf,@"STO_CUDA_ENTRY STV_DEFAULT"
_Z10my_kernel2fPf:
.text._Z10my_kernel2fPf:
[----:B------:R-:W-:Y:S01]  /*0000*/  LDC R1, c[0x0][0x37c] ;  /* 0x0000df00ff017b82 */ /* 0x000fe20000000800 */
[----:B------:R-:W0:Y:S02]  /*0010*/  S2R R0, SR_TID.X ;  /* 0x0000000000007919 */ /* 0x000e240000002100 */
[----:B0-----:R-:W-:-:S13]  /*0020*/  ISETP.NE.AND P0, PT, R0, RZ, PT ;  /* 0x000000ff0000720c */ /* 0x001fda0003f05270 */
[----:B------:R-:W-:Y:S05]  /*0030*/  @P0 EXIT ;  /* 0x000000000000094d */ /* 0x000fea0003800000 */
[----:B------:R-:W0:Y:S01]  /*0040*/  LDC R9, c[0x0][0x380] ;  /* 0x0000e000ff097b82 */ /* 0x000e220000000800 */
[----:B------:R-:W1:Y:S07]  /*0050*/  LDCU.64 UR4, c[0x0][0x358] ;  /* 0x00006b00ff0477ac */ /* 0x000e6e0008000a00 */
[----:B------:R-:W1:Y:S08]  /*0060*/  LDC.U8 R11, c[0x0][0x380] ;  /* 0x0000e000ff0b7b82 */ /* 0x000e700000000000 */
[----:B------:R-:W1:Y:S01]  /*0070*/  LDC.64 R2, c[0x0][0x388] ;  /* 0x0000e200ff027b82 */ /* 0x000e620000000a00 */
[----:B0-----:R-:W-:-:S02]  /*0080*/  SHF.R.U32.HI R5, RZ, 0x18, R9 ;  /* 0x00000018ff057819 */ /* 0x001fc40000011609 */
[--C-:B------:R-:W-:Y:S02]  /*0090*/  SHF.R.U32.HI R7, RZ, 0x10, R9.reuse ;  /* 0x00000010ff077819 */ /* 0x100fe40000011609 */
[----:B------:R-:W-:Y:S01]  /*00a0*/  SHF.R.U32.HI R9, RZ, 0x8, R9 ;  /* 0x00000008ff097819 */ /* 0x000fe20000011609 */
[----:B-1----:R-:W-:Y:S04]  /*00b0*/  STG.E.U8 desc[UR4][R2.64], R11 ;  /* 0x0000000b02007986 */ /* 0x002fe8000c101104 */
[----:B------:R-:W-:Y:S04]  /*00c0*/  STG.E.U8 desc[UR4][R2.64+0x3], R5 ;  /* 0x0000030502007986 */ /* 0x000fe8000c101104 */
[----:B------:R-:W-:Y:S04]  /*00d0*/  STG.E.U8 desc[UR4][R2.64+0x2], R7 ;  /* 0x0000020702007986 */ /* 0x000fe8000c101104 */
[----:B------:R-:W-:Y:S01]  /*00e0*/  STG.E.U8 desc[UR4][R2.64+0x1], R9 ;  /* 0x0000010902007986 */ /* 0x000fe2000c101104 */
[----:B------:R-:W-:Y:S05]  /*00f0*/  EXIT ;  /* 0x000000000000794d */ /* 0x000fea0003800000 */
.L_x_0:
[----:B------:R-:W-:-:S00]  /*0100*/  BRA `(.L_x_0) ;  /* 0xfffffffc00fc7947 */ /* 0x000fc0000383ffff */
[----:B------:R-:W-:-:S00]  /*0110*/  NOP ;  /* 0x0000000000007918 */ /* 0x000fc00000000000 */
        /* <DEDUP_REMOVED lines=14> */
.L_x_4:


//--------------------- .text._Z9my_kernelPf      --------------------------
	.section	.text._Z9my_kernelPf,"ax",@progbits
	.align	128
        .global         _Z9my_kernelPf
        .type           _Z9my_kernelPf,@function
        .size           _Z9my_kernelPf,(.L_x_5 - _Z9my_kernelPf)
        .other          _Z9my_kernelPf,@"STO_CUDA_ENTRY STV_DEFAULT"
_Z9my_kernelPf:
.text._Z9my_kernelPf:
[----:B------:R-:W-:Y:S01]  /*0000*/  LDC R1, c[0x0][0x37c] ;  /* 0x0000df00ff017b82 */ /* 0x000fe20000000800 */
[----:B------:R-:W0:Y:S07]  /*0010*/  S2R R3, SR_TID.X ;  /* 0x0000000000037919 */ /* 0x000e2e0000002100 */
[----:B------:R-:W1:Y:S01]  /*0020*/  S2UR UR8, SR_CgaCtaId ;  /* 0x00000000000879c3 */ /* 0x000e620000008800 */
[----:B------:R-:W-:Y:S01]  /*0030*/  UMOV UR4, 0x400 ;  /* 0x0000040000047882 */ /* 0x000fe20000000000 */
[----:B------:R-:W2:Y:S01]  /*0040*/  LDCU.64 UR6, c[0x0][0x380] ;  /* 0x00007000ff0677ac */ /* 0x000ea20008000a00 */
[----:B------:R-:W3:Y:S05]  /*0050*/  LDCU.64 UR12, c[0x0][0x358] ;  /* 0x00006b00ff0c77ac */ /* 0x000eea0008000a00 */
[----:B------:R-:W4:Y:S01]  /*0060*/  S2UR UR5, SR_CTAID.X ;  /* 0x00000000000579c3 */ /* 0x000f220000002500 */
[----:B-1----:R-:W-:-:S06]  /*0070*/  ULEA UR8, UR8, UR4, 0x18 ;  /* 0x0000000408087291 */ /* 0x002fcc000f8ec0ff */
[----:B0-----:R-:W-:Y:S01]  /*0080*/  LEA R3, R3, UR8, 0x2 ;  /* 0x0000000803037c11 */ /* 0x001fe2000f8e10ff */
[----:B----4-:R-:W-:Y:S02]  /*0090*/  USHF.L.U32 UR4, UR5, 0x3, URZ ;  /* 0x0000000305047899 */ /* 0x010fe400080006ff */
[----:B------:R-:W-:Y:S01]  /*00a0*/  I2FP.F32.U32 R0, UR5 ;  /* 0x0000000500007c45 */ /* 0x000fe20008201000 */
[----:B------:R-:W-:Y:S01]  /*00b0*/  UMOV UR5, URZ ;  /* 0x000000ff00057c82 */ /* 0x000fe20008000000 */
[----:B--2---:R-:W-:-:S03]  /*00c0*/  UIMAD.WIDE.U32 UR6, UR4, 0x4, UR6 ;  /* 0x00000004040678a5 */ /* 0x004fc6000f8e0006 */
[----:B------:R0:W-:Y:S01]  /*00d0*/  STS [R3], R0 ;  /* 0x0000000003007388 */ /* 0x0001e20000000800 */
[----:B---3--:R-:W-:-:S08]  /*00e0*/  UMOV UR4, URZ ;  /* 0x000000ff00047c82 */ /* 0x008fd00008000000 */
.L_x_1:
[----:B-1----:R-:W1:Y:S01]  /*00f0*/  LDS.U8 R5, [UR8] ;  /* 0x00000008ff057984 */ /* 0x002e620008000000 */
[----:B------:R-:W-:Y:S02]  /*0100*/  UIADD3 UR9, UP0, UPT, UR6, UR4, URZ ;  /* 0x0000000406097290 */ /* 0x000fe4000ff1e0ff */
[----:B------:R-:W-:Y:S02]  /*0110*/  UIADD3 UR8, UPT, UPT, UR8, 0x1, URZ ;  /* 0x0000000108087890 */ /* 0x000fe4000fffe0ff */
[----:B------:R-:W-:Y:S02]  /*0120*/  UIADD3.X UR10, UPT, UPT, UR7, UR5, URZ, UP0, !UPT ;  /* 0x00000005070a7290 */ /* 0x000fe400087fe4ff */
[----:B------:R-:W-:Y:S01]  /*0130*/  IMAD.U32 R2, RZ, RZ, UR9 ;  /* 0x00000009ff027e24 */ /* 0x000fe2000f8e00ff */
[----:B------:R-:W-:Y:S02]  /*0140*/  UISETP.GE.U32.AND UP0, UPT, UR4, 0x1f, UPT ;  /* 0x0000001f0400788c */ /* 0x000fe4000bf06070 */
[----:B------:R-:W-:Y:S01]  /*0150*/  UIADD3 UR9, UP1, UPT, UR4, 0x1, URZ ;  /* 0x0000000104097890 */ /* 0x000fe2000ff3e0ff */
[----:B0-----:R-:W-:Y:S01]  /*0160*/  IMAD.U32 R3, RZ, RZ, UR10 ;  /* 0x0000000aff037e24 */ /* 0x001fe2000f8e00ff */
[----:B------:R-:W-:-:S02]  /*0170*/  UISETP.GE.U32.AND.EX UP0, UPT, UR5, URZ, UPT, UP0 ;  /* 0x000000ff0500728c */ /* 0x000fc4000bf06100 */
[----:B------:R-:W-:-:S03]  /*0180*/  UIADD3.X UR10, UPT, UPT, URZ, UR5, URZ, UP1, !UPT ;  /* 0x00000005ff0a7290 */ /* 0x000fc60008ffe4ff */
[----:B------:R-:W-:-:S04]  /*0190*/  UMOV UR4, UR9 ;  /* 0x0000000900047c82 */ /* 0x000fc80008000000 */
[----:B------:R-:W-:Y:S01]  /*01a0*/  UMOV UR5, UR10 ;  /* 0x0000000a00057c82 */ /* 0x000fe20008000000 */
[----:B-1----:R1:W-:Y:S01]  /*01b0*/  STG.E.U8 desc[UR12][R2.64], R5 ;  /* 0x0000000502007986 */ /* 0x0023e2000c10110c */
[----:B------:R-:W-:Y:S05]  /*01c0*/  BRA.U !UP0, `(.L_x_1) ;  /* 0xfffffffd08c87547 */ /* 0x000fea000b83ffff */
[----:B------:R-:W-:Y:S05]  /*01d0*/  EXIT ;  /* 0x000000000000794d */ /* 0x000fea0003800000 */
.L_x_2:
        /* <DEDUP_REMOVED lines=10> */
.L_x_5:


//--------------------- .text._Z13testKernelPtrPKiS0_i --------------------------
	.section	.text._Z13testKernelPtrPKiS0_i,"ax",@progbits
	.align	128
        .global         _Z13testKernelPtrPKiS0_i
        .type           _Z13testKernelPtrPKiS0_i,@function
        .size           _Z13testKernelPtrPKiS0_i,(.L_x_6 - _Z13testKernelPtrPKiS0_i)
        .other          _Z13testKernelPtrPKiS0_i,@"STO_CUDA_ENTRY STV_DEFAULT"
_Z13testKernelPtrPKiS0_i:
.text._Z13testKernelPtrPKiS0_i:
[----:B------:R-:W-:Y:S01]  /*0000*/  LDC R1, c[0x0][0x37c] ;  /* 0x0000df00ff017b82 */ /* 0x000fe20000000800 */
[----:B------:R-:W-:Y:S05]  /*0010*/  EXIT ;  /* 0x000000000000794d */ /* 0x000fea0003800000 */
.L_x_3:
        /* <DEDUP_REMOVED lines=14> */
.L_x_6:


//--------------------- .nv.shared.reserved.0     --------------------------
	.section	.nv.shared.reserved.0,"aw",@nobits
	.weak		__nv_reservedSMEM_offset_0_alias
	.size		__nv_reservedSMEM_offset_0_alias, 0, 64
	.other		__nv_reservedSMEM_offset_0_alias,@"STO_CUDA_RESERVED_SHARED STV_DEFAULT"
__nv_reservedSMEM_offset_0_alias:
	.zero		0
	.zero		64


//--------------------- .nv.global                --------------------------
	.section	.nv.global,"aw",@nobits
	.align	4
.nv.global:
	.type		out,@object
	.size		out,(result3 - out)
	.other		out,@"STV_DEFAULT STO_CUDA_MANAGED"
out:
	.zero		4
	.type		result3,@object
	.size		result3,(in - result3)
	.other		result3,@"STV_DEFAULT STO_CUDA_MANAGED"
result3:
	.zero		4
	.type		in,@object
	.size		in,(result - in)
	.other		in,@"STV_DEFAULT STO_CUDA_MANAGED"
in:
	.zero		4
	.type		result,@object
	.size		result,(result2 - result)
	.other		result,@"STV_DEFAULT STO_CUDA_MANAGED"
result:
	.zero		128
	.type		result2,@object
	.size		result2,(.L_1 - result2)
	.other		result2,@"STV_DEFAULT STO_CUDA_MANAGED"
result2:
	.zero		128
.L_1:


//--------------------- .nv.shared._Z9my_kernelPf --------------------------
	.section	.nv.shared._Z9my_kernelPf,"aw",@nobits
	.sectionflags	@""
	.align	4
.nv.shared._Z9my_kernelPf:
	.zero		1056


//--------------------- .nv.constant0._Z10my_kernel2fPf --------------------------
	.section	.nv.constant0._Z10my_kernel2fPf,"a",@progbits
	.sectionflags	@""
	.align	4
.nv.constant0._Z10my_kernel2fPf:
	.zero		912


//--------------------- .nv.constant0._Z9my_kernelPf --------------------------
	.section	.nv.constant0._Z9my_kernelPf,"a",@progbits
	.sectionflags	@""
	.align	4
.nv.constant0._Z9my_kernelPf:
	.zero		904


//--------------------- .nv.constant0._Z13testKernelPtrPKiS0_i --------------------------
	.section	.nv.constant0._Z13testKernelPtrPKiS0_i,"a",@progbits
	.sectionflags	@""
	.align	4
.nv.constant0._Z13testKernelPtrPKiS0_i:
	.zero		916


//--------------------- SYMBOLS --------------------------

	.type		.nv.reservedSmem.offset0,@object
	.size		.nv.reservedSmem.offset0,0x4
	.type		.nv.reservedSmem.cap,@object
	.size		.nv.reservedSmem.cap,0x4
